//
// Generated by NVIDIA NVVM Compiler
//
// Compiler Build ID: CL-36424714
// Cuda compilation tools, release 13.0, V13.0.88
// Based on NVVM 20.0.0
//

.version 9.0
.target sm_100
.address_size 64

	// .globl	_Z6kernelv
.extern .func  (.param .b32 func_retval0) vprintf
(
	.param .b64 vprintf_param_0,
	.param .b64 vprintf_param_1
)
;
// _ZZ6kernelvE1s has been demoted
.global .align 1 .b8 $str[18] = {97, 115, 115, 105, 103, 110, 105, 110, 103, 32, 48, 32, 116, 111, 32, 115, 10};
.global .align 1 .b8 $str$1[21] = {105, 110, 99, 114, 101, 109, 101, 110, 116, 105, 110, 103, 32, 115, 32, 98, 121, 32, 49, 10};
.global .align 1 .b8 $str$2[23] = {105, 110, 99, 114, 101, 109, 101, 110, 116, 105, 110, 103, 32, 115, 32, 98, 121, 32, 49, 48, 48, 10};
.global .align 1 .b8 $str$3[8] = {115, 32, 61, 32, 37, 100, 10};

.visible .entry _Z6kernelv()
{
	.local .align 8 .b8 	__local_depot0[8];
	.reg .b64 	%SP;
	.reg .b64 	%SPL;
	.reg .pred 	%p<4>;
	.reg .b32 	%r<13>;
	.reg .b64 	%rd<11>;
	// demoted variable
	.shared .align 4 .u32 _ZZ6kernelvE1s;
	mov.u64 	%SPL, __local_depot0;
	cvta.local.u64 	%SP, %SPL;
	mov.u32 	%r1, %tid.x;
	setp.eq.s32 	%p1, %r1, 0;
	@%p1 bra 	$L__BB0_4;
	setp.eq.s32 	%p2, %r1, 1;
	@%p2 bra 	$L__BB0_5;
	setp.ne.s32 	%p3, %r1, 100;
	@%p3 bra 	$L__BB0_6;
	mov.u64 	%rd1, $str$2;
	cvta.global.u64 	%rd2, %rd1;
	{ // callseq 0, 0
	.param .b64 param0;
	st.param.b64 	[param0], %rd2;
	.param .b64 param1;
	st.param.b64 	[param1], 0;
	.param .b32 retval0;
	call.uni (retval0), 
	vprintf, 
	(
	param0, 
	param1
	);
	ld.param.b32 	%r2, [retval0];
	} // callseq 0
	mov.b32 	%r4, 100;
	st.shared.u32 	[_ZZ6kernelvE1s], %r4;
	bra.uni 	$L__BB0_6;
$L__BB0_4:
	mov.u64 	%rd9, $str;
	cvta.global.u64 	%rd10, %rd9;
	{ // callseq 3, 0
	.param .b64 param0;
	st.param.b64 	[param0], %rd10;
	.param .b64 param1;
	st.param.b64 	[param1], 0;
	.param .b32 retval0;
	call.uni (retval0), 
	vprintf, 
	(
	param0, 
	param1
	);
	ld.param.b32 	%r10, [retval0];
	} // callseq 3
	mov.b32 	%r12, 0;
	st.shared.u32 	[_ZZ6kernelvE1s], %r12;
	bra.uni 	$L__BB0_6;
$L__BB0_5:
	add.u64 	%rd3, %SP, 0;
	add.u64 	%rd4, %SPL, 0;
	mov.u64 	%rd5, $str$1;
	cvta.global.u64 	%rd6, %rd5;
	{ // callseq 1, 0
	.param .b64 param0;
	st.param.b64 	[param0], %rd6;
	.param .b64 param1;
	st.param.b64 	[param1], 0;
	.param .b32 retval0;
	call.uni (retval0), 
	vprintf, 
	(
	param0, 
	param1
	);
	ld.param.b32 	%r5, [retval0];
	} // callseq 1
	mov.b32 	%r7, 1;
	st.shared.u32 	[_ZZ6kernelvE1s], %r7;
	st.local.u32 	[%rd4], %r7;
	mov.u64 	%rd7, $str$3;
	cvta.global.u64 	%rd8, %rd7;
	{ // callseq 2, 0
	.param .b64 param0;
	st.param.b64 	[param0], %rd8;
	.param .b64 param1;
	st.param.b64 	[param1], %rd3;
	.param .b32 retval0;
	call.uni (retval0), 
	vprintf, 
	(
	param0, 
	param1
	);
	ld.param.b32 	%r8, [retval0];
	} // callseq 2
$L__BB0_6:
	ret;

}


// ===== COMPILED SASS (sm_100) =====

	.target	sm_100

	.elftype	@"ET_EXEC"


//--------------------- .note.nv.tkinfo           --------------------------
	.section	.note.nv.tkinfo,"",@"SHT_NOTE"
	.sectionflags	@"SHF_NOTE_NV_TKINFO"
	.tkinfo
        /*0018*/ 	.word	0x00000002
        /*0030*/ 	.string	""
        /*0030*/ 	.string	"ptxas"
        /*0030*/ 	.string	"Cuda compilation tools, release 13.0, V13.0.88"
        /*0030*/ 	.string	"Build cuda_13.0.r13.0/compiler.36424714_0"
        /*0030*/ 	.string	"-arch sm_100 -m 64 "



//--------------------- .note.nv.cuinfo           --------------------------
	.section	.note.nv.cuinfo,"",@"SHT_NOTE"
	.sectionflags	@"SHF_NOTE_NV_CUINFO"
        /*0018*/ 	.short	0x0002
        /*001a*/ 	.short	0x0064
        /*001c*/ 	.short	0x0082
	.zero		2


//--------------------- .nv.info                  --------------------------
	.section	.nv.info,"",@"SHT_CUDA_INFO"
	.align	4


	//----- nvinfo : EIATTR_REGCOUNT
	.align		4
        /*0000*/ 	.byte	0x04, 0x2f
        /*0002*/ 	.short	(.L_5 - .L_4)
	.align		4
.L_4:
        /*0004*/ 	.word	index@(_Z6kernelv)
        /*0008*/ 	.word	0x00000018


	//----- nvinfo : EIATTR_FRAME_SIZE
	.align		4
.L_5:
        /*000c*/ 	.byte	0x04, 0x11
        /*000e*/ 	.short	(.L_7 - .L_6)
	.align		4
.L_6:
        /*0010*/ 	.word	index@(_Z6kernelv)
        /*0014*/ 	.word	0x00000008


	//----- nvinfo : EIATTR_MIN_STACK_SIZE
	.align		4
.L_7:
        /*0018*/ 	.byte	0x04, 0x12
        /*001a*/ 	.short	(.L_9 - .L_8)
	.align		4
.L_8:
        /*001c*/ 	.word	index@(_Z6kernelv)
        /*0020*/ 	.word	0x00000008
.L_9:


//--------------------- .nv.compat                --------------------------
	.section	.nv.compat,"",@"SHT_CUDA_COMPAT_INFO"
	.align	4
        /*0000*/ 	.byte	0x02, 0x09, 0x00, 0x00, 0x02, 0x02, 0x01, 0x00, 0x02, 0x05, 0x05, 0x00, 0x03, 0x07, 0x01, 0x01
        /*0010*/ 	.byte	0x02, 0x03, 0x00, 0x00, 0x02, 0x06, 0x01, 0x00, 0x04, 0x0b, 0x08, 0x00, 0x09, 0x00, 0x00, 0x00
        /*0020*/ 	.byte	0x00, 0x00, 0x00, 0x00


//--------------------- .nv.info._Z6kernelv       --------------------------
	.section	.nv.info._Z6kernelv,"",@"SHT_CUDA_INFO"
	.sectionflags	@""
	.align	4


	//----- nvinfo : EIATTR_CUDA_API_VERSION
	.align		4
        /*0000*/ 	.byte	0x04, 0x37
        /*0002*/ 	.short	(.L_11 - .L_10)
.L_10:
        /*0004*/ 	.word	0x00000082


	//----- nvinfo : EIATTR_SPARSE_MMA_MASK
	.align		4
.L_11:
        /*0008*/ 	.byte	0x03, 0x50
        /*000a*/ 	.short	0x0000


	//----- nvinfo : EIATTR_MAXREG_COUNT
	.align		4
        /*000c*/ 	.byte	0x03, 0x1b
        /*000e*/ 	.short	0x00ff


	//----- nvinfo : EIATTR_EXTERNS
	.align		4
        /*0010*/ 	.byte	0x04, 0x0f
        /*0012*/ 	.short	(.L_13 - .L_12)


	//   ....[0]....
	.align		4
.L_12:
        /*0014*/ 	.word	index@(vprintf)


	//----- nvinfo : EIATTR_MERCURY_ISA_VERSION
	.align		4
.L_13:
        /*0018*/ 	.byte	0x03, 0x5f
        /*001a*/ 	.short	0x0101


	//----- nvinfo : EIATTR_VRC_CTA_INIT_COUNT
	.align		4
        /*001c*/ 	.byte	0x02, 0x4a
	.zero		1
	.zero		1


	//----- nvinfo : EIATTR_SYSCALL_OFFSETS
	.align		4
        /*0020*/ 	.byte	0x04, 0x46
        /*0022*/ 	.short	(.L_15 - .L_14)


	//   ....[0]....
.L_14:
        /*0024*/ 	.word	0x00000140


	//   ....[1]....
        /*0028*/ 	.word	0x00000220


	//   ....[2]....
        /*002c*/ 	.word	0x00000300


	//   ....[3]....
        /*0030*/ 	.word	0x00000390


	//----- nvinfo : EIATTR_EXIT_INSTR_OFFSETS
	.align		4
.L_15:
        /*0034*/ 	.byte	0x04, 0x1c
        /*0036*/ 	.short	(.L_17 - .L_16)


	//   ....[0]....
.L_16:
        /*0038*/ 	.word	0x000000c0


	//   ....[1]....
        /*003c*/ 	.word	0x000001a0


	//   ....[2]....
        /*0040*/ 	.word	0x00000310


	//   ....[3]....
        /*0044*/ 	.word	0x000003e0


	//----- nvinfo : EIATTR_CRS_STACK_SIZE
	.align		4
.L_17:
        /*0048*/ 	.byte	0x04, 0x1e
        /*004a*/ 	.short	(.L_19 - .L_18)
.L_18:
        /*004c*/ 	.word	0x00000000


	//----- nvinfo : EIATTR_SW_WAR
	.align		4
.L_19:
        /*0050*/ 	.byte	0x04, 0x36
        /*0052*/ 	.short	(.L_21 - .L_20)
.L_20:
        /*0054*/ 	.word	0x00000008
.L_21:


//--------------------- .nv.callgraph             --------------------------
	.section	.nv.callgraph,"",@"SHT_CUDA_CALLGRAPH"
	.align	4
	.sectionentsize	8
	.align		4
        /*0000*/ 	.word	0x00000000
	.align		4
        /*0004*/ 	.word	0xffffffff
	.align		4
        /*0008*/ 	.word	index@(_Z6kernelv)
	.align		4
        /*000c*/ 	.word	index@(vprintf)
	.align		4
        /*0010*/ 	.word	0x00000000
	.align		4
        /*0014*/ 	.word	0xfffffffe
	.align		4
        /*0018*/ 	.word	0x00000000
	.align		4
        /*001c*/ 	.word	0xfffffffd
	.align		4
        /*0020*/ 	.word	0x00000000
	.align		4
        /*0024*/ 	.word	0xfffffffc


//--------------------- .nv.constant4             --------------------------
	.section	.nv.constant4,"a",@progbits
	.align	8
	.align		8
.nv.constant4:
        /*0000*/ 	.dword	vprintf
	.align		8
        /*0008*/ 	.dword	$str
	.align		8
        /*0010*/ 	.dword	$str$1
	.align		8
        /*0018*/ 	.dword	$str$2
	.align		8
        /*0020*/ 	.dword	$str$3


//--------------------- .text._Z6kernelv          --------------------------
	.section	.text._Z6kernelv,"ax",@progbits
	.align	128
        .global         _Z6kernelv
        .type           _Z6kernelv,@function
        .size           _Z6kernelv,(.L_x_7 - _Z6kernelv)
        .other          _Z6kernelv,@"STO_CUDA_ENTRY STV_DEFAULT"
_Z6kernelv:
.text._Z6kernelv:
[----:B------:R-:W0:Y:S01]  /*0000*/  LDC R1, c[0x0][0x37c] ;  /* 0x0000df00ff017b82 */ /* 0x000e220000000800 */
[----:B------:R-:W1:Y:S01]  /*0010*/  S2R R0, SR_TID.X ;  /* 0x0000000000007919 */ /* 0x000e620000002100 */
[----:B------:R-:W2:Y:S01]  /*0020*/  LDCU UR4, c[0x0][0x2f8] ;  /* 0x00005f00ff0477ac */ /* 0x000ea20008000800 */
[----:B0-----:R-:W-:Y:S01]  /*0030*/  VIADD R1, R1, 0xfffffff8 ;  /* 0xfffffff801017836 */ /* 0x001fe20000000000 */
[----:B------:R-:W0:Y:S04]  /*0040*/  LDCU UR5, c[0x0][0x2fc] ;  /* 0x00005f80ff0577ac */ /* 0x000e280008000800 */
[----:B--2---:R-:W-:-:S05]  /*0050*/  IADD3 R2, P1, PT, R1, UR4, RZ ;  /* 0x0000000401027c10 */ /* 0x004fca000ff3e0ff */
[----:B0-----:R-:W-:Y:S01]  /*0060*/  IMAD.X R16, RZ, RZ, UR5, P1 ;  /* 0x00000005ff107e24 */ /* 0x001fe200088e06ff */
[----:B-1----:R-:W-:-:S13]  /*0070*/  ISETP.NE.AND P0, PT, R0, RZ, PT ;  /* 0x000000ff0000720c */ /* 0x002fda0003f05270 */
[----:B------:R-:W-:Y:S05]  /*0080*/  @!P0 BRA `(.L_x_0) ;  /* 0x0000000000a48947 */ /* 0x000fea0003800000 */
[----:B------:R-:W-:-:S13]  /*0090*/  ISETP.NE.AND P0, PT, R0, 0x1, PT ;  /* 0x000000010000780c */ /* 0x000fda0003f05270 */
[----:B------:R-:W-:Y:S05]  /*00a0*/  @!P0 BRA `(.L_x_1) ;  /* 0x0000000000408947 */ /* 0x000fea0003800000 */
[----:B------:R-:W-:-:S13]  /*00b0*/  ISETP.NE.AND P0, PT, R0, 0x64, PT ;  /* 0x000000640000780c */ /* 0x000fda0003f05270 */
[----:B------:R-:W-:Y:S05]  /*00c0*/  @P0 EXIT ;  /* 0x000000000000094d */ /* 0x000fea0003800000 */
[----:B------:R-:W-:Y:S01]  /*00d0*/  MOV R0, 0x0 ;  /* 0x0000000000007802 */ /* 0x000fe20000000f00 */
[----:B------:R-:W0:Y:S01]  /*00e0*/  LDCU.64 UR4, c[0x4][0x18] ;  /* 0x01000300ff0477ac */ /* 0x000e220008000a00 */
[----:B------:R-:W-:Y:S02]  /*00f0*/  CS2R R6, SRZ ;  /* 0x0000000000067805 */ /* 0x000fe4000001ff00 */
[----:B------:R1:W2:Y:S01]  /*0100*/  LDC.64 R2, c[0x4][R0] ;  /* 0x0100000000027b82 */ /* 0x0002a20000000a00 */
[----:B0-----:R-:W-:Y:S02]  /*0110*/  IMAD.U32 R4, RZ, RZ, UR4 ;  /* 0x00000004ff047e24 */ /* 0x001fe4000f8e00ff */
[----:B-1----:R-:W-:-:S07]  /*0120*/  IMAD.U32 R5, RZ, RZ, UR5 ;  /* 0x00000005ff057e24 */ /* 0x002fce000f8e00ff */
[----:B------:R-:W-:-:S07]  /*0130*/  LEPC R20, `(.L_x_2) ;  /* 0x000000001014794e */ /* 0x000fce0000000000 */
[----:B--2---:R-:W-:Y:S05]  /*0140*/  CALL.ABS.NOINC R2 ;  /* 0x0000000002007343 */ /* 0x004fea0003c00000 */
.L_x_2:
[----:B------:R-:W0:Y:S01]  /*0150*/  S2UR UR5, SR_CgaCtaId ;  /* 0x00000000000579c3 */ /* 0x000e220000008800 */
[----:B------:R-:W-:Y:S01]  /*0160*/  UMOV UR4, 0x400 ;  /* 0x0000040000047882 */ /* 0x000fe20000000000 */
[----:B------:R-:W-:Y:S01]  /*0170*/  IMAD.MOV.U32 R0, RZ, RZ, 0x64 ;  /* 0x00000064ff007424 */ /* 0x000fe200078e00ff */
[----:B0-----:R-:W-:-:S09]  /*0180*/  ULEA UR4, UR5, UR4, 0x18 ;  /* 0x0000000405047291 */ /* 0x001fd2000f8ec0ff */
[----:B------:R-:W-:Y:S01]  /*0190*/  STS [UR4], R0 ;  /* 0x00000000ff007988 */ /* 0x000fe20008000804 */
[----:B------:R-:W-:Y:S05]  /*01a0*/  EXIT ;  /* 0x000000000000794d */ /* 0x000fea0003800000 */
.L_x_1:
        /* <DEDUP_REMOVED lines=8> */
.L_x_3:
[----:B------:R-:W0:Y:S01]  /*0230*/  S2UR UR5, SR_CgaCtaId ;  /* 0x00000000000579c3 */ /* 0x000e220000008800 */
[----:B------:R-:W-:Y:S01]  /*0240*/  UMOV UR4, 0x400 ;  /* 0x0000040000047882 */ /* 0x000fe20000000000 */
[----:B------:R-:W-:Y:S01]  /*0250*/  IMAD.MOV.U32 R0, RZ, RZ, 0x1 ;  /* 0x00000001ff007424 */ /* 0x000fe200078e00ff */
[----:B------:R-:W1:Y:S01]  /*0260*/  LDCU.64 UR6, c[0x4][0x20] ;  /* 0x01000400ff0677ac */ /* 0x000e620008000a00 */
[----:B------:R-:W-:Y:S02]  /*0270*/  IMAD.MOV.U32 R6, RZ, RZ, R2 ;  /* 0x000000ffff067224 */ /* 0x000fe400078e0002 */
[----:B------:R-:W-:Y:S01]  /*0280*/  IMAD.MOV.U32 R7, RZ, RZ, R16 ;  /* 0x000000ffff077224 */ /* 0x000fe200078e0010 */
[----:B------:R2:W-:Y:S01]  /*0290*/  STL [R1], R0 ;  /* 0x0000000001007387 */ /* 0x0005e20000100800 */
[----:B------:R2:W3:Y:S01]  /*02a0*/  LDC.64 R8, c[0x4][R17] ;  /* 0x0100000011087b82 */ /* 0x0004e20000000a00 */
[----:B-1----:R-:W-:Y:S02]  /*02b0*/  IMAD.U32 R4, RZ, RZ, UR6 ;  /* 0x00000006ff047e24 */ /* 0x002fe4000f8e00ff */
[----:B------:R-:W-:Y:S01]  /*02c0*/  IMAD.U32 R5, RZ, RZ, UR7 ;  /* 0x00000007ff057e24 */ /* 0x000fe2000f8e00ff */
[----:B0-----:R-:W-:-:S09]  /*02d0*/  ULEA UR4, UR5, UR4, 0x18 ;  /* 0x0000000405047291 */ /* 0x001fd2000f8ec0ff */
[----:B------:R2:W-:Y:S03]  /*02e0*/  STS [UR4], R0 ;  /* 0x00000000ff007988 */ /* 0x0005e60008000804 */
[----:B------:R-:W-:-:S07]  /*02f0*/  LEPC R20, `(.L_x_4) ;  /* 0x000000001014794e */ /* 0x000fce0000000000 */
[----:B--23--:R-:W-:Y:S05]  /*0300*/  CALL.ABS.NOINC R8 ;  /* 0x0000000008007343 */ /* 0x00cfea0003c00000 */
.L_x_4:
[----:B------:R-:W-:Y:S05]  /*0310*/  EXIT ;  /* 0x000000000000794d */ /* 0x000fea0003800000 */
.L_x_0:
        /* <DEDUP_REMOVED lines=8> */
.L_x_5:
[----:B------:R-:W0:Y:S01]  /*03a0*/  S2UR UR5, SR_CgaCtaId ;  /* 0x00000000000579c3 */ /* 0x000e220000008800 */
[----:B------:R-:W-:Y:S02]  /*03b0*/  UMOV UR4, 0x400 ;  /* 0x0000040000047882 */ /* 0x000fe40000000000 */
[----:B0-----:R-:W-:-:S09]  /*03c0*/  ULEA UR4, UR5, UR4, 0x18 ;  /* 0x0000000405047291 */ /* 0x001fd2000f8ec0ff */
[----:B------:R-:W-:Y:S01]  /*03d0*/  STS [UR4], RZ ;  /* 0x000000ffff007988 */ /* 0x000fe20008000804 */
[----:B------:R-:W-:Y:S05]  /*03e0*/  EXIT ;  /* 0x000000000000794d */ /* 0x000fea0003800000 */
.L_x_6:
[----:B------:R-:W-:-:S00]  /*03f0*/  BRA `(.L_x_6) ;  /* 0xfffffffc00fc7947 */ /* 0x000fc0000383ffff */
[----:B------:R-:W-:-:S00]  /*0400*/  NOP ;  /* 0x0000000000007918 */ /* 0x000fc00000000000 */
[----:B------:R-:W-:-:S00]  /*0410*/  NOP ;  /* 0x0000000000007918 */ /* 0x000fc00000000000 */
[----:B------:R-:W-:-:S00]  /*0420*/  NOP ;  /* 0x0000000000007918 */ /* 0x000fc00000000000 */
[----:B------:R-:W-:-:S00]  /*0430*/  NOP ;  /* 0x0000000000007918 */ /* 0x000fc00000000000 */
[----:B------:R-:W-:-:S00]  /*0440*/  NOP ;  /* 0x0000000000007918 */ /* 0x000fc00000000000 */
[----:B------:R-:W-:-:S00]  /*0450*/  NOP ;  /* 0x0000000000007918 */ /* 0x000fc00000000000 */
[----:B------:R-:W-:-:S00]  /*0460*/  NOP ;  /* 0x0000000000007918 */ /* 0x000fc00000000000 */
[----:B------:R-:W-:-:S00]  /*0470*/  NOP ;  /* 0x0000000000007918 */ /* 0x000fc00000000000 */
.L_x_7:


//--------------------- .nv.global.init           --------------------------
	.section	.nv.global.init,"aw",@progbits
.nv.global.init:
	.type		$str$3,@object
	.size		$str$3,($str - $str$3)
$str$3:
        /*0000*/ 	.byte	0x73, 0x20, 0x3d, 0x20, 0x25, 0x64, 0x0a, 0x00
	.type		$str,@object
	.size		$str,($str$1 - $str)
$str:
        /*0008*/ 	.byte	0x61, 0x73, 0x73, 0x69, 0x67, 0x6e, 0x69, 0x6e, 0x67, 0x20, 0x30, 0x20, 0x74, 0x6f, 0x20, 0x73
        /*0018*/ 	.byte	0x0a, 0x00
	.type		$str$1,@object
	.size		$str$1,($str$2 - $str$1)
$str$1:
        /*001a*/ 	.byte	0x69, 0x6e, 0x63, 0x72, 0x65, 0x6d, 0x65, 0x6e, 0x74, 0x69, 0x6e, 0x67, 0x20, 0x73, 0x20, 0x62
        /*002a*/ 	.byte	0x79, 0x20, 0x31, 0x0a, 0x00
	.type		$str$2,@object
	.size		$str$2,(.L_2 - $str$2)
$str$2:
        /*002f*/ 	.byte	0x69, 0x6e, 0x63, 0x72, 0x65, 0x6d, 0x65, 0x6e, 0x74, 0x69, 0x6e, 0x67, 0x20, 0x73, 0x20, 0x62
        /*003f*/ 	.byte	0x79, 0x20, 0x31, 0x30, 0x30, 0x0a, 0x00
.L_2:


//--------------------- .nv.shared._Z6kernelv     --------------------------
	.section	.nv.shared._Z6kernelv,"aw",@nobits
	.sectionflags	@""
	.align	4
.nv.shared._Z6kernelv:
	.zero		1028


//--------------------- .nv.shared.reserved.0     --------------------------
	.section	.nv.shared.reserved.0,"aw",@nobits
	.weak		__nv_reservedSMEM_offset_0_alias
	.size		__nv_reservedSMEM_offset_0_alias, 0, 64
	.other		__nv_reservedSMEM_offset_0_alias,@"STO_CUDA_RESERVED_SHARED STV_DEFAULT"
__nv_reservedSMEM_offset_0_alias:
	.zero		0
	.zero		64


//--------------------- .nv.constant0._Z6kernelv  --------------------------
	.section	.nv.constant0._Z6kernelv,"a",@progbits
	.sectionflags	@""
	.align	4
.nv.constant0._Z6kernelv:
	.zero		896


//--------------------- SYMBOLS --------------------------

	.type		.nv.reservedSmem.offset0,@object
	.size		.nv.reservedSmem.offset0,0x4
	.type		.nv.reservedSmem.cap,@object
	.size		.nv.reservedSmem.cap,0x4
	.type		vprintf,@function
